//
// Generated by NVIDIA NVVM Compiler
//
// Compiler Build ID: CL-36424714
// Cuda compilation tools, release 13.0, V13.0.88
// Based on NVVM 20.0.0
//

.version 9.0
.target sm_100
.address_size 64

	// .globl	_Z8gpu_HeatPfS_i
.extern .shared .align 16 .b8 sdata[];

.visible .entry _Z8gpu_HeatPfS_i(
	.param .u64 .ptr .align 1 _Z8gpu_HeatPfS_i_param_0,
	.param .u64 .ptr .align 1 _Z8gpu_HeatPfS_i_param_1,
	.param .u32 _Z8gpu_HeatPfS_i_param_2
)
{
	.reg .b32 	%r<16>;
	.reg .b32 	%f<9>;
	.reg .b64 	%rd<16>;

	ld.param.u64 	%rd1, [_Z8gpu_HeatPfS_i_param_0];
	ld.param.u64 	%rd2, [_Z8gpu_HeatPfS_i_param_1];
	ld.param.u32 	%r1, [_Z8gpu_HeatPfS_i_param_2];
	cvta.to.global.u64 	%rd3, %rd2;
	cvta.to.global.u64 	%rd4, %rd1;
	mov.u32 	%r2, %tid.y;
	mov.u32 	%r3, %ntid.y;
	mov.u32 	%r4, %ctaid.y;
	mad.lo.s32 	%r5, %r3, %r4, %r2;
	mov.u32 	%r6, %tid.x;
	mov.u32 	%r7, %ntid.x;
	mov.u32 	%r8, %ctaid.x;
	mad.lo.s32 	%r9, %r7, %r8, %r6;
	mul.lo.s32 	%r10, %r1, %r9;
	cvt.s64.s32 	%rd5, %r10;
	cvt.u64.u32 	%rd6, %r5;
	add.s64 	%rd7, %rd6, %rd5;
	shl.b64 	%rd8, %rd7, 2;
	add.s64 	%rd9, %rd4, %rd8;
	ld.global.f32 	%f1, [%rd9+-4];
	ld.global.f32 	%f2, [%rd9+4];
	add.f32 	%f3, %f1, %f2;
	sub.s32 	%r11, %r10, %r1;
	add.s32 	%r12, %r11, %r5;
	mul.wide.s32 	%rd10, %r12, 4;
	add.s64 	%rd11, %rd4, %rd10;
	ld.global.f32 	%f4, [%rd11];
	add.f32 	%f5, %f3, %f4;
	shl.b32 	%r13, %r1, 1;
	add.s32 	%r14, %r12, %r13;
	mul.wide.s32 	%rd12, %r14, 4;
	add.s64 	%rd13, %rd4, %rd12;
	ld.global.f32 	%f6, [%rd13];
	add.f32 	%f7, %f5, %f6;
	mul.f32 	%f8, %f7, 0f3E800000;
	add.s32 	%r15, %r10, %r5;
	mul.wide.s32 	%rd14, %r15, 4;
	add.s64 	%rd15, %rd3, %rd14;
	st.global.f32 	[%rd15], %f8;
	ret;

}
	// .globl	_Z7reduce0PfS_S_i
.visible .entry _Z7reduce0PfS_S_i(
	.param .u64 .ptr .align 1 _Z7reduce0PfS_S_i_param_0,
	.param .u64 .ptr .align 1 _Z7reduce0PfS_S_i_param_1,
	.param .u64 .ptr .align 1 _Z7reduce0PfS_S_i_param_2,
	.param .u32 _Z7reduce0PfS_S_i_param_3
)
{
	.reg .pred 	%p<5>;
	.reg .b32 	%r<26>;
	.reg .b32 	%f<9>;
	.reg .b64 	%rd<12>;

	ld.param.u64 	%rd2, [_Z7reduce0PfS_S_i_param_0];
	ld.param.u64 	%rd3, [_Z7reduce0PfS_S_i_param_1];
	ld.param.u64 	%rd1, [_Z7reduce0PfS_S_i_param_2];
	ld.param.u32 	%r7, [_Z7reduce0PfS_S_i_param_3];
	cvta.to.global.u64 	%rd4, %rd2;
	cvta.to.global.u64 	%rd5, %rd3;
	mov.u32 	%r8, %ctaid.x;
	mov.u32 	%r9, %nctaid.x;
	mov.u32 	%r10, %ctaid.y;
	mad.lo.s32 	%r1, %r8, %r9, %r10;
	mov.u32 	%r11, %tid.x;
	mov.u32 	%r12, %ntid.x;
	mov.u32 	%r13, %tid.y;
	mad.lo.s32 	%r2, %r11, %r12, %r13;
	mov.u32 	%r14, %ntid.y;
	mad.lo.s32 	%r15, %r14, %r10, %r13;
	mad.lo.s32 	%r16, %r12, %r8, %r11;
	mad.lo.s32 	%r17, %r7, %r16, %r15;
	mul.wide.s32 	%rd6, %r17, 4;
	add.s64 	%rd7, %rd5, %rd6;
	ld.global.f32 	%f1, [%rd7];
	add.s64 	%rd8, %rd4, %rd6;
	ld.global.f32 	%f2, [%rd8];
	sub.f32 	%f3, %f1, %f2;
	mul.f32 	%f4, %f3, %f3;
	shl.b32 	%r18, %r2, 2;
	mov.u32 	%r19, sdata;
	add.s32 	%r3, %r19, %r18;
	st.shared.f32 	[%r3], %f4;
	bar.sync 	0;
	mul.lo.s32 	%r4, %r12, %r14;
	setp.lt.u32 	%p1, %r4, 2;
	@%p1 bra 	$L__BB1_5;
	mov.b32 	%r25, 1;
$L__BB1_2:
	shl.b32 	%r6, %r25, 1;
	add.s32 	%r21, %r6, 4194303;
	and.b32  	%r22, %r21, %r2;
	setp.ne.s32 	%p2, %r22, 0;
	@%p2 bra 	$L__BB1_4;
	shl.b32 	%r23, %r25, 2;
	add.s32 	%r24, %r3, %r23;
	ld.shared.f32 	%f5, [%r24];
	ld.shared.f32 	%f6, [%r3];
	add.f32 	%f7, %f5, %f6;
	st.shared.f32 	[%r3], %f7;
$L__BB1_4:
	bar.sync 	0;
	setp.lt.u32 	%p3, %r6, %r4;
	mov.u32 	%r25, %r6;
	@%p3 bra 	$L__BB1_2;
$L__BB1_5:
	setp.ne.s32 	%p4, %r2, 0;
	@%p4 bra 	$L__BB1_7;
	ld.shared.f32 	%f8, [sdata];
	cvta.to.global.u64 	%rd9, %rd1;
	mul.wide.s32 	%rd10, %r1, 4;
	add.s64 	%rd11, %rd9, %rd10;
	st.global.f32 	[%rd11], %f8;
$L__BB1_7:
	ret;

}


// ===== COMPILED SASS (sm_100) =====

	.target	sm_100

	.elftype	@"ET_EXEC"


//--------------------- .note.nv.tkinfo           --------------------------
	.section	.note.nv.tkinfo,"",@"SHT_NOTE"
	.sectionflags	@"SHF_NOTE_NV_TKINFO"
	.tkinfo
        /*0018*/ 	.word	0x00000002
        /*0030*/ 	.string	""
        /*0030*/ 	.string	"ptxas"
        /*0030*/ 	.string	"Cuda compilation tools, release 13.0, V13.0.88"
        /*0030*/ 	.string	"Build cuda_13.0.r13.0/compiler.36424714_0"
        /*0030*/ 	.string	"-arch sm_100 -m 64 "



//--------------------- .note.nv.cuinfo           --------------------------
	.section	.note.nv.cuinfo,"",@"SHT_NOTE"
	.sectionflags	@"SHF_NOTE_NV_CUINFO"
        /*0018*/ 	.short	0x0002
        /*001a*/ 	.short	0x0064
        /*001c*/ 	.short	0x0082
	.zero		2


//--------------------- .nv.info                  --------------------------
	.section	.nv.info,"",@"SHT_CUDA_INFO"
	.align	4


	//----- nvinfo : EIATTR_REGCOUNT
	.align		4
        /*0000*/ 	.byte	0x04, 0x2f
        /*0002*/ 	.short	(.L_1 - .L_0)
	.align		4
.L_0:
        /*0004*/ 	.word	index@(_Z8gpu_HeatPfS_i)
        /*0008*/ 	.word	0x00000010


	//----- nvinfo : EIATTR_FRAME_SIZE
	.align		4
.L_1:
        /*000c*/ 	.byte	0x04, 0x11
        /*000e*/ 	.short	(.L_3 - .L_2)
	.align		4
.L_2:
        /*0010*/ 	.word	index@(_Z8gpu_HeatPfS_i)
        /*0014*/ 	.word	0x00000000


	//----- nvinfo : EIATTR_REGCOUNT
	.align		4
.L_3:
        /*0018*/ 	.byte	0x04, 0x2f
        /*001a*/ 	.short	(.L_5 - .L_4)
	.align		4
.L_4:
        /*001c*/ 	.word	index@(_Z7reduce0PfS_S_i)
        /*0020*/ 	.word	0x00000010


	//----- nvinfo : EIATTR_FRAME_SIZE
	.align		4
.L_5:
        /*0024*/ 	.byte	0x04, 0x11
        /*0026*/ 	.short	(.L_7 - .L_6)
	.align		4
.L_6:
        /*0028*/ 	.word	index@(_Z7reduce0PfS_S_i)
        /*002c*/ 	.word	0x00000000


	//----- nvinfo : EIATTR_MIN_STACK_SIZE
	.align		4
.L_7:
        /*0030*/ 	.byte	0x04, 0x12
        /*0032*/ 	.short	(.L_9 - .L_8)
	.align		4
.L_8:
        /*0034*/ 	.word	index@(_Z7reduce0PfS_S_i)
        /*0038*/ 	.word	0x00000000


	//----- nvinfo : EIATTR_MIN_STACK_SIZE
	.align		4
.L_9:
        /*003c*/ 	.byte	0x04, 0x12
        /*003e*/ 	.short	(.L_11 - .L_10)
	.align		4
.L_10:
        /*0040*/ 	.word	index@(_Z8gpu_HeatPfS_i)
        /*0044*/ 	.word	0x00000000
.L_11:


//--------------------- .nv.compat                --------------------------
	.section	.nv.compat,"",@"SHT_CUDA_COMPAT_INFO"
	.align	4
        /*0000*/ 	.byte	0x02, 0x09, 0x00, 0x00, 0x02, 0x02, 0x01, 0x00, 0x02, 0x05, 0x05, 0x00, 0x03, 0x07, 0x01, 0x01
        /*0010*/ 	.byte	0x02, 0x03, 0x00, 0x00, 0x02, 0x06, 0x01, 0x00, 0x04, 0x0b, 0x08, 0x00, 0x09, 0x00, 0x00, 0x00
        /*0020*/ 	.byte	0x00, 0x00, 0x00, 0x00


//--------------------- .nv.info._Z7reduce0PfS_S_i --------------------------
	.section	.nv.info._Z7reduce0PfS_S_i,"",@"SHT_CUDA_INFO"
	.sectionflags	@""
	.align	4


	//----- nvinfo : EIATTR_CUDA_API_VERSION
	.align		4
        /*0000*/ 	.byte	0x04, 0x37
        /*0002*/ 	.short	(.L_13 - .L_12)
.L_12:
        /*0004*/ 	.word	0x00000082


	//----- nvinfo : EIATTR_KPARAM_INFO
	.align		4
.L_13:
        /*0008*/ 	.byte	0x04, 0x17
        /*000a*/ 	.short	(.L_15 - .L_14)
.L_14:
        /*000c*/ 	.word	0x00000000
        /*0010*/ 	.short	0x0003
        /*0012*/ 	.short	0x0018
        /*0014*/ 	.byte	0x00, 0xf0, 0x11, 0x00


	//----- nvinfo : EIATTR_KPARAM_INFO
	.align		4
.L_15:
        /*0018*/ 	.byte	0x04, 0x17
        /*001a*/ 	.short	(.L_17 - .L_16)
.L_16:
        /*001c*/ 	.word	0x00000000
        /*0020*/ 	.short	0x0002
        /*0022*/ 	.short	0x0010
        /*0024*/ 	.byte	0x00, 0xf5, 0x21, 0x00


	//----- nvinfo : EIATTR_KPARAM_INFO
	.align		4
.L_17:
        /*0028*/ 	.byte	0x04, 0x17
        /*002a*/ 	.short	(.L_19 - .L_18)
.L_18:
        /*002c*/ 	.word	0x00000000
        /*0030*/ 	.short	0x0001
        /*0032*/ 	.short	0x0008
        /*0034*/ 	.byte	0x00, 0xf5, 0x21, 0x00


	//----- nvinfo : EIATTR_KPARAM_INFO
	.align		4
.L_19:
        /*0038*/ 	.byte	0x04, 0x17
        /*003a*/ 	.short	(.L_21 - .L_20)
.L_20:
        /*003c*/ 	.word	0x00000000
        /*0040*/ 	.short	0x0000
        /*0042*/ 	.short	0x0000
        /*0044*/ 	.byte	0x00, 0xf5, 0x21, 0x00


	//----- nvinfo : EIATTR_SPARSE_MMA_MASK
	.align		4
.L_21:
        /*0048*/ 	.byte	0x03, 0x50
        /*004a*/ 	.short	0x0000


	//----- nvinfo : EIATTR_MAXREG_COUNT
	.align		4
        /*004c*/ 	.byte	0x03, 0x1b
        /*004e*/ 	.short	0x00ff


	//----- nvinfo : EIATTR_NUM_BARRIERS
	.align		4
        /*0050*/ 	.byte	0x02, 0x4c
        /*0052*/ 	.byte	0x01
	.zero		1


	//----- nvinfo : EIATTR_MERCURY_ISA_VERSION
	.align		4
        /*0054*/ 	.byte	0x03, 0x5f
        /*0056*/ 	.short	0x0101


	//----- nvinfo : EIATTR_VRC_CTA_INIT_COUNT
	.align		4
        /*0058*/ 	.byte	0x02, 0x4a
	.zero		1
	.zero		1


	//----- nvinfo : EIATTR_EXIT_INSTR_OFFSETS
	.align		4
        /*005c*/ 	.byte	0x04, 0x1c
        /*005e*/ 	.short	(.L_23 - .L_22)


	//   ....[0]....
.L_22:
        /*0060*/ 	.word	0x000002e0


	//   ....[1]....
        /*0064*/ 	.word	0x00000360


	//----- nvinfo : EIATTR_CBANK_PARAM_SIZE
	.align		4
.L_23:
        /*0068*/ 	.byte	0x03, 0x19
        /*006a*/ 	.short	0x001c


	//----- nvinfo : EIATTR_PARAM_CBANK
	.align		4
        /*006c*/ 	.byte	0x04, 0x0a
        /*006e*/ 	.short	(.L_25 - .L_24)
	.align		4
.L_24:
        /*0070*/ 	.word	index@(.nv.constant0._Z7reduce0PfS_S_i)
        /*0074*/ 	.short	0x0380
        /*0076*/ 	.short	0x001c


	//----- nvinfo : EIATTR_SW_WAR
	.align		4
.L_25:
        /*0078*/ 	.byte	0x04, 0x36
        /*007a*/ 	.short	(.L_27 - .L_26)
.L_26:
        /*007c*/ 	.word	0x00000008
.L_27:


//--------------------- .nv.info._Z8gpu_HeatPfS_i --------------------------
	.section	.nv.info._Z8gpu_HeatPfS_i,"",@"SHT_CUDA_INFO"
	.sectionflags	@""
	.align	4


	//----- nvinfo : EIATTR_CUDA_API_VERSION
	.align		4
        /*0000*/ 	.byte	0x04, 0x37
        /*0002*/ 	.short	(.L_29 - .L_28)
.L_28:
        /*0004*/ 	.word	0x00000082


	//----- nvinfo : EIATTR_KPARAM_INFO
	.align		4
.L_29:
        /*0008*/ 	.byte	0x04, 0x17
        /*000a*/ 	.short	(.L_31 - .L_30)
.L_30:
        /*000c*/ 	.word	0x00000000
        /*0010*/ 	.short	0x0002
        /*0012*/ 	.short	0x0010
        /*0014*/ 	.byte	0x00, 0xf0, 0x11, 0x00


	//----- nvinfo : EIATTR_KPARAM_INFO
	.align		4
.L_31:
        /*0018*/ 	.byte	0x04, 0x17
        /*001a*/ 	.short	(.L_33 - .L_32)
.L_32:
        /*001c*/ 	.word	0x00000000
        /*0020*/ 	.short	0x0001
        /*0022*/ 	.short	0x0008
        /*0024*/ 	.byte	0x00, 0xf5, 0x21, 0x00


	//----- nvinfo : EIATTR_KPARAM_INFO
	.align		4
.L_33:
        /*0028*/ 	.byte	0x04, 0x17
        /*002a*/ 	.short	(.L_35 - .L_34)
.L_34:
        /*002c*/ 	.word	0x00000000
        /*0030*/ 	.short	0x0000
        /*0032*/ 	.short	0x0000
        /*0034*/ 	.byte	0x00, 0xf5, 0x21, 0x00


	//----- nvinfo : EIATTR_SPARSE_MMA_MASK
	.align		4
.L_35:
        /*0038*/ 	.byte	0x03, 0x50
        /*003a*/ 	.short	0x0000


	//----- nvinfo : EIATTR_MAXREG_COUNT
	.align		4
        /*003c*/ 	.byte	0x03, 0x1b
        /*003e*/ 	.short	0x00ff


	//----- nvinfo : EIATTR_MERCURY_ISA_VERSION
	.align		4
        /*0040*/ 	.byte	0x03, 0x5f
        /*0042*/ 	.short	0x0101


	//----- nvinfo : EIATTR_VRC_CTA_INIT_COUNT
	.align		4
        /*0044*/ 	.byte	0x02, 0x4a
	.zero		1
	.zero		1


	//----- nvinfo : EIATTR_EXIT_INSTR_OFFSETS
	.align		4
        /*0048*/ 	.byte	0x04, 0x1c
        /*004a*/ 	.short	(.L_37 - .L_36)


	//   ....[0]....
.L_36:
        /*004c*/ 	.word	0x00000220


	//----- nvinfo : EIATTR_CBANK_PARAM_SIZE
	.align		4
.L_37:
        /*0050*/ 	.byte	0x03, 0x19
        /*0052*/ 	.short	0x0014


	//----- nvinfo : EIATTR_PARAM_CBANK
	.align		4
        /*0054*/ 	.byte	0x04, 0x0a
        /*0056*/ 	.short	(.L_39 - .L_38)
	.align		4
.L_38:
        /*0058*/ 	.word	index@(.nv.constant0._Z8gpu_HeatPfS_i)
        /*005c*/ 	.short	0x0380
        /*005e*/ 	.short	0x0014


	//----- nvinfo : EIATTR_SW_WAR
	.align		4
.L_39:
        /*0060*/ 	.byte	0x04, 0x36
        /*0062*/ 	.short	(.L_41 - .L_40)
.L_40:
        /*0064*/ 	.word	0x00000008
.L_41:


//--------------------- .nv.callgraph             --------------------------
	.section	.nv.callgraph,"",@"SHT_CUDA_CALLGRAPH"
	.align	4
	.sectionentsize	8
	.align		4
        /*0000*/ 	.word	0x00000000
	.align		4
        /*0004*/ 	.word	0xffffffff
	.align		4
        /*0008*/ 	.word	0x00000000
	.align		4
        /*000c*/ 	.word	0xfffffffe
	.align		4
        /*0010*/ 	.word	0x00000000
	.align		4
        /*0014*/ 	.word	0xfffffffd
	.align		4
        /*0018*/ 	.word	0x00000000
	.align		4
        /*001c*/ 	.word	0xfffffffc


//--------------------- .text._Z7reduce0PfS_S_i   --------------------------
	.section	.text._Z7reduce0PfS_S_i,"ax",@progbits
	.align	128
        .global         _Z7reduce0PfS_S_i
        .type           _Z7reduce0PfS_S_i,@function
        .size           _Z7reduce0PfS_S_i,(.L_x_4 - _Z7reduce0PfS_S_i)
        .other          _Z7reduce0PfS_S_i,@"STO_CUDA_ENTRY STV_DEFAULT"
_Z7reduce0PfS_S_i:
.text._Z7reduce0PfS_S_i:
[----:B------:R-:W-:Y:S01]  /*0000*/  LDC R1, c[0x0][0x37c] ;  /* 0x0000df00ff017b82 */ /* 0x000fe20000000800 */
[----:B------:R-:W0:Y:S07]  /*0010*/  S2R R10, SR_CTAID.Y ;  /* 0x00000000000a7919 */ /* 0x000e2e0000002600 */
[----:B------:R-:W1:Y:S01]  /*0020*/  LDC R9, c[0x0][0x370] ;  /* 0x0000dc00ff097b82 */ /* 0x000e620000000800 */
[----:B------:R-:W2:Y:S01]  /*0030*/  LDCU UR4, c[0x0][0x398] ;  /* 0x00007300ff0477ac */ /* 0x000ea20008000800 */
[----:B------:R-:W3:Y:S01]  /*0040*/  S2R R6, SR_TID.X ;  /* 0x0000000000067919 */ /* 0x000ee20000002100 */
[----:B------:R-:W4:Y:S01]  /*0050*/  LDCU.64 UR6, c[0x0][0x358] ;  /* 0x00006b00ff0677ac */ /* 0x000f220008000a00 */
[----:B------:R-:W0:Y:S04]  /*0060*/  S2R R13, SR_TID.Y ;  /* 0x00000000000d7919 */ /* 0x000e280000002200 */
[----:B------:R-:W3:Y:S08]  /*0070*/  S2UR UR8, SR_CTAID.X ;  /* 0x00000000000879c3 */ /* 0x000ef00000002500 */
[----:B------:R-:W3:Y:S01]  /*0080*/  LDC R11, c[0x0][0x360] ;  /* 0x0000d800ff0b7b82 */ /* 0x000ee20000000800 */
[----:B------:R-:W0:Y:S07]  /*0090*/  LDCU UR9, c[0x0][0x364] ;  /* 0x00006c80ff0977ac */ /* 0x000e2e0008000800 */
[----:B------:R-:W5:Y:S08]  /*00a0*/  LDC.64 R2, c[0x0][0x388] ;  /* 0x0000e200ff027b82 */ /* 0x000f700000000a00 */
[----:B------:R-:W1:Y:S01]  /*00b0*/  LDC.64 R4, c[0x0][0x380] ;  /* 0x0000e000ff047b82 */ /* 0x000e620000000a00 */
[----:B0-----:R-:W-:-:S02]  /*00c0*/  IMAD R0, R10, UR9, R13 ;  /* 0x000000090a007c24 */ /* 0x001fc4000f8e020d */
[----:B---3--:R-:W-:-:S04]  /*00d0*/  IMAD R7, R11, UR8, R6 ;  /* 0x000000080b077c24 */ /* 0x008fc8000f8e0206 */
[----:B--2---:R-:W-:-:S04]  /*00e0*/  IMAD R7, R7, UR4, R0 ;  /* 0x0000000407077c24 */ /* 0x004fc8000f8e0200 */
[----:B-----5:R-:W-:-:S06]  /*00f0*/  IMAD.WIDE R2, R7, 0x4, R2 ;  /* 0x0000000407027825 */ /* 0x020fcc00078e0202 */
[----:B----4-:R-:W2:Y:S01]  /*0100*/  LDG.E R2, desc[UR6][R2.64] ;  /* 0x0000000602027981 */ /* 0x010ea2000c1e1900 */
[----:B-1----:R-:W-:-:S06]  /*0110*/  IMAD.WIDE R4, R7, 0x4, R4 ;  /* 0x0000000407047825 */ /* 0x002fcc00078e0204 */
[----:B------:R-:W2:Y:S01]  /*0120*/  LDG.E R5, desc[UR6][R4.64] ;  /* 0x0000000604057981 */ /* 0x000ea2000c1e1900 */
[----:B------:R-:W0:Y:S01]  /*0130*/  S2UR UR5, SR_CgaCtaId ;  /* 0x00000000000579c3 */ /* 0x000e220000008800 */
[----:B------:R-:W-:Y:S01]  /*0140*/  IMAD R8, R11, UR9, RZ ;  /* 0x000000090b087c24 */ /* 0x000fe2000f8e02ff */
[----:B------:R-:W-:Y:S01]  /*0150*/  UMOV UR4, 0x400 ;  /* 0x0000040000047882 */ /* 0x000fe20000000000 */
[----:B------:R-:W-:-:S03]  /*0160*/  IMAD R0, R6, R11, R13 ;  /* 0x0000000b06007224 */ /* 0x000fc600078e020d */
[----:B------:R-:W-:Y:S02]  /*0170*/  ISETP.GE.U32.AND P1, PT, R8, 0x2, PT ;  /* 0x000000020800780c */ /* 0x000fe40003f26070 */
[----:B------:R-:W-:Y:S01]  /*0180*/  ISETP.NE.AND P0, PT, R0, RZ, PT ;  /* 0x000000ff0000720c */ /* 0x000fe20003f05270 */
[----:B0-----:R-:W-:-:S06]  /*0190*/  ULEA UR4, UR5, UR4, 0x18 ;  /* 0x0000000405047291 */ /* 0x001fcc000f8ec0ff */
[----:B------:R-:W-:Y:S01]  /*01a0*/  LEA R7, R0, UR4, 0x2 ;  /* 0x0000000400077c11 */ /* 0x000fe2000f8e10ff */
[----:B--2---:R-:W-:-:S04]  /*01b0*/  FADD R6, R2, -R5 ;  /* 0x8000000502067221 */ /* 0x004fc80000000000 */
[----:B------:R-:W-:Y:S01]  /*01c0*/  FMUL R6, R6, R6 ;  /* 0x0000000606067220 */ /* 0x000fe20000400000 */
[----:B------:R-:W-:-:S04]  /*01d0*/  IMAD R5, R9, UR8, R10 ;  /* 0x0000000809057c24 */ /* 0x000fc8000f8e020a */
[----:B------:R0:W-:Y:S01]  /*01e0*/  STS [R7], R6 ;  /* 0x0000000607007388 */ /* 0x0001e20000000800 */
[----:B------:R-:W-:Y:S06]  /*01f0*/  BAR.SYNC.DEFER_BLOCKING 0x0 ;  /* 0x0000000000007b1d */ /* 0x000fec0000010000 */
[----:B------:R-:W-:Y:S05]  /*0200*/  @!P1 BRA `(.L_x_0) ;  /* 0x0000000000349947 */ /* 0x000fea0003800000 */
[----:B------:R-:W-:-:S07]  /*0210*/  HFMA2 R2, -RZ, RZ, 0, 5.9604644775390625e-08 ;  /* 0x00000001ff027431 */ /* 0x000fce00000001ff */
.L_x_1:
[----:B------:R-:W-:-:S04]  /*0220*/  SHF.L.U32 R9, R2, 0x1, RZ ;  /* 0x0000000102097819 */ /* 0x000fc800000006ff */
[----:B------:R-:W-:-:S04]  /*0230*/  IADD3 R3, PT, PT, R9, 0x3fffff, RZ ;  /* 0x003fffff09037810 */ /* 0x000fc80007ffe0ff */
[----:B------:R-:W-:-:S13]  /*0240*/  LOP3.LUT P1, RZ, R3, R0, RZ, 0xc0, !PT ;  /* 0x0000000003ff7212 */ /* 0x000fda000782c0ff */
[----:B------:R-:W-:Y:S02]  /*0250*/  @!P1 LEA R3, R2, R7, 0x2 ;  /* 0x0000000702039211 */ /* 0x000fe400078e10ff */
[----:B------:R-:W-:Y:S04]  /*0260*/  @!P1 LDS R2, [R7] ;  /* 0x0000000007029984 */ /* 0x000fe80000000800 */
[----:B------:R-:W1:Y:S02]  /*0270*/  @!P1 LDS R3, [R3] ;  /* 0x0000000003039984 */ /* 0x000e640000000800 */
[----:B-1----:R-:W-:Y:S01]  /*0280*/  @!P1 FADD R4, R3, R2 ;  /* 0x0000000203049221 */ /* 0x002fe20000000000 */
[----:B------:R-:W-:-:S04]  /*0290*/  MOV R2, R9 ;  /* 0x0000000900027202 */ /* 0x000fc80000000f00 */
[----:B------:R1:W-:Y:S01]  /*02a0*/  @!P1 STS [R7], R4 ;  /* 0x0000000407009388 */ /* 0x0003e20000000800 */
[----:B------:R-:W-:Y:S01]  /*02b0*/  BAR.SYNC.DEFER_BLOCKING 0x0 ;  /* 0x0000000000007b1d */ /* 0x000fe20000010000 */
[----:B------:R-:W-:-:S13]  /*02c0*/  ISETP.GE.U32.AND P1, PT, R9, R8, PT ;  /* 0x000000080900720c */ /* 0x000fda0003f26070 */
[----:B-1----:R-:W-:Y:S05]  /*02d0*/  @!P1 BRA `(.L_x_1) ;  /* 0xfffffffc00d09947 */ /* 0x002fea000383ffff */
.L_x_0:
[----:B------:R-:W-:Y:S05]  /*02e0*/  @P0 EXIT ;  /* 0x000000000000094d */ /* 0x000fea0003800000 */
[----:B------:R-:W1:Y:S01]  /*02f0*/  S2UR UR5, SR_CgaCtaId ;  /* 0x00000000000579c3 */ /* 0x000e620000008800 */
[----:B------:R-:W-:-:S07]  /*0300*/  UMOV UR4, 0x400 ;  /* 0x0000040000047882 */ /* 0x000fce0000000000 */
[----:B------:R-:W2:Y:S01]  /*0310*/  LDC.64 R2, c[0x0][0x390] ;  /* 0x0000e400ff027b82 */ /* 0x000ea20000000a00 */
[----:B-1----:R-:W-:Y:S01]  /*0320*/  ULEA UR4, UR5, UR4, 0x18 ;  /* 0x0000000405047291 */ /* 0x002fe2000f8ec0ff */
[----:B--2---:R-:W-:-:S08]  /*0330*/  IMAD.WIDE R2, R5, 0x4, R2 ;  /* 0x0000000405027825 */ /* 0x004fd000078e0202 */
[----:B0-----:R-:W0:Y:S04]  /*0340*/  LDS R7, [UR4] ;  /* 0x00000004ff077984 */ /* 0x001e280008000800 */
[----:B0-----:R-:W-:Y:S01]  /*0350*/  STG.E desc[UR6][R2.64], R7 ;  /* 0x0000000702007986 */ /* 0x001fe2000c101906 */
[----:B------:R-:W-:Y:S05]  /*0360*/  EXIT ;  /* 0x000000000000794d */ /* 0x000fea0003800000 */
.L_x_2:
[----:B------:R-:W-:-:S00]  /*0370*/  BRA `(.L_x_2) ;  /* 0xfffffffc00fc7947 */ /* 0x000fc0000383ffff */
[----:B------:R-:W-:-:S00]  /*0380*/  NOP ;  /* 0x0000000000007918 */ /* 0x000fc00000000000 */
[----:B------:R-:W-:-:S00]  /*0390*/  NOP ;  /* 0x0000000000007918 */ /* 0x000fc00000000000 */
[----:B------:R-:W-:-:S00]  /*03a0*/  NOP ;  /* 0x0000000000007918 */ /* 0x000fc00000000000 */
[----:B------:R-:W-:-:S00]  /*03b0*/  NOP ;  /* 0x0000000000007918 */ /* 0x000fc00000000000 */
[----:B------:R-:W-:-:S00]  /*03c0*/  NOP ;  /* 0x0000000000007918 */ /* 0x000fc00000000000 */
[----:B------:R-:W-:-:S00]  /*03d0*/  NOP ;  /* 0x0000000000007918 */ /* 0x000fc00000000000 */
[----:B------:R-:W-:-:S00]  /*03e0*/  NOP ;  /* 0x0000000000007918 */ /* 0x000fc00000000000 */
[----:B------:R-:W-:-:S00]  /*03f0*/  NOP ;  /* 0x0000000000007918 */ /* 0x000fc00000000000 */
.L_x_4:


//--------------------- .text._Z8gpu_HeatPfS_i    --------------------------
	.section	.text._Z8gpu_HeatPfS_i,"ax",@progbits
	.align	128
        .global         _Z8gpu_HeatPfS_i
        .type           _Z8gpu_HeatPfS_i,@function
        .size           _Z8gpu_HeatPfS_i,(.L_x_5 - _Z8gpu_HeatPfS_i)
        .other          _Z8gpu_HeatPfS_i,@"STO_CUDA_ENTRY STV_DEFAULT"
_Z8gpu_HeatPfS_i:
.text._Z8gpu_HeatPfS_i:
[----:B------:R-:W-:Y:S01]  /*0000*/  LDC R1, c[0x0][0x37c] ;  /* 0x0000df00ff017b82 */ /* 0x000fe20000000800 */
[----:B------:R-:W0:Y:S07]  /*0010*/  S2R R4, SR_TID.X ;  /* 0x0000000000047919 */ /* 0x000e2e0000002100 */
[----:B------:R-:W1:Y:S01]  /*0020*/  LDC R9, c[0x0][0x390] ;  /* 0x0000e400ff097b82 */ /* 0x000e620000000800 */
[----:B------:R-:W2:Y:S01]  /*0030*/  LDCU UR4, c[0x0][0x364] ;  /* 0x00006c80ff0477ac */ /* 0x000ea20008000800 */
[----:B------:R-:W0:Y:S01]  /*0040*/  S2R R7, SR_CTAID.X ;  /* 0x0000000000077919 */ /* 0x000e220000002500 */
[----:B------:R-:W0:Y:S01]  /*0050*/  LDCU UR5, c[0x0][0x360] ;  /* 0x00006c00ff0577ac */ /* 0x000e220008000800 */
[----:B------:R-:W2:Y:S04]  /*0060*/  S2R R0, SR_TID.Y ;  /* 0x0000000000007919 */ /* 0x000ea80000002200 */
[----:B------:R-:W3:Y:S01]  /*0070*/  LDC.64 R2, c[0x0][0x380] ;  /* 0x0000e000ff027b82 */ /* 0x000ee20000000a00 */
[----:B------:R-:W4:Y:S01]  /*0080*/  LDCU.64 UR6, c[0x0][0x380] ;  /* 0x00007000ff0677ac */ /* 0x000f220008000a00 */
[----:B------:R-:W2:Y:S01]  /*0090*/  S2R R5, SR_CTAID.Y ;  /* 0x0000000000057919 */ /* 0x000ea20000002600 */
[----:B0-----:R-:W-:-:S04]  /*00a0*/  IMAD R4, R7, UR5, R4 ;  /* 0x0000000507047c24 */ /* 0x001fc8000f8e0204 */
[----:B-1----:R-:W-:Y:S02]  /*00b0*/  IMAD R11, R4, R9, RZ ;  /* 0x00000009040b7224 */ /* 0x002fe400078e02ff */
[----:B--2---:R-:W-:Y:S01]  /*00c0*/  IMAD R0, R5, UR4, R0 ;  /* 0x0000000405007c24 */ /* 0x004fe2000f8e0200 */
[----:B------:R-:W0:Y:S04]  /*00d0*/  LDCU.64 UR4, c[0x0][0x358] ;  /* 0x00006b00ff0477ac */ /* 0x000e280008000a00 */
[C---:B------:R-:W-:Y:S02]  /*00e0*/  IADD3 R5, P0, PT, R0.reuse, R11, RZ ;  /* 0x0000000b00057210 */ /* 0x040fe40007f1e0ff */
[----:B------:R-:W-:Y:S02]  /*00f0*/  IADD3 R7, PT, PT, R0, -R9, R11 ;  /* 0x8000000900077210 */ /* 0x000fe40007ffe00b */
[----:B------:R-:W-:-:S02]  /*0100*/  LEA.HI.X.SX32 R6, R11, RZ, 0x1, P0 ;  /* 0x000000ff0b067211 */ /* 0x000fc400000f0eff */
[----:B----4-:R-:W-:Y:S02]  /*0110*/  LEA R4, P0, R5, UR6, 0x2 ;  /* 0x0000000605047c11 */ /* 0x010fe4000f8010ff */
[----:B------:R-:W-:Y:S02]  /*0120*/  LEA R9, R9, R7, 0x1 ;  /* 0x0000000709097211 */ /* 0x000fe400078e08ff */
[----:B------:R-:W-:Y:S01]  /*0130*/  LEA.HI.X R5, R5, UR7, R6, 0x2, P0 ;  /* 0x0000000705057c11 */ /* 0x000fe200080f1406 */
[----:B---3--:R-:W-:-:S04]  /*0140*/  IMAD.WIDE R6, R7, 0x4, R2 ;  /* 0x0000000407067825 */ /* 0x008fc800078e0202 */
[----:B0-----:R-:W2:Y:S01]  /*0150*/  LDG.E R10, desc[UR4][R4.64+-0x4] ;  /* 0xfffffc04040a7981 */ /* 0x001ea2000c1e1900 */
[----:B------:R-:W-:Y:S02]  /*0160*/  IMAD.WIDE R2, R9, 0x4, R2 ;  /* 0x0000000409027825 */ /* 0x000fe400078e0202 */
[----:B------:R-:W0:Y:S01]  /*0170*/  LDC.64 R8, c[0x0][0x388] ;  /* 0x0000e200ff087b82 */ /* 0x000e220000000a00 */
[----:B------:R-:W2:Y:S04]  /*0180*/  LDG.E R13, desc[UR4][R4.64+0x4] ;  /* 0x00000404040d7981 */ /* 0x000ea8000c1e1900 */
[----:B------:R-:W3:Y:S04]  /*0190*/  LDG.E R7, desc[UR4][R6.64] ;  /* 0x0000000406077981 */ /* 0x000ee8000c1e1900 */
[----:B------:R-:W4:Y:S01]  /*01a0*/  LDG.E R3, desc[UR4][R2.64] ;  /* 0x0000000402037981 */ /* 0x000f22000c1e1900 */
[----:B------:R-:W-:-:S05]  /*01b0*/  IADD3 R11, PT, PT, R0, R11, RZ ;  /* 0x0000000b000b7210 */ /* 0x000fca0007ffe0ff */
[----:B0-----:R-:W-:-:S04]  /*01c0*/  IMAD.WIDE R8, R11, 0x4, R8 ;  /* 0x000000040b087825 */ /* 0x001fc800078e0208 */
[----:B--2---:R-:W-:-:S04]  /*01d0*/  FADD R10, R10, R13 ;  /* 0x0000000d0a0a7221 */ /* 0x004fc80000000000 */
[----:B---3--:R-:W-:-:S04]  /*01e0*/  FADD R10, R10, R7 ;  /* 0x000000070a0a7221 */ /* 0x008fc80000000000 */
[----:B----4-:R-:W-:-:S04]  /*01f0*/  FADD R10, R10, R3 ;  /* 0x000000030a0a7221 */ /* 0x010fc80000000000 */
[----:B------:R-:W-:-:S05]  /*0200*/  FMUL R11, R10, 0.25 ;  /* 0x3e8000000a0b7820 */ /* 0x000fca0000400000 */
[----:B------:R-:W-:Y:S01]  /*0210*/  STG.E desc[UR4][R8.64], R11 ;  /* 0x0000000b08007986 */ /* 0x000fe2000c101904 */
[----:B------:R-:W-:Y:S05]  /*0220*/  EXIT ;  /* 0x000000000000794d */ /* 0x000fea0003800000 */
.L_x_3:
        /* <DEDUP_REMOVED lines=13> */
.L_x_5:


//--------------------- .nv.shared._Z7reduce0PfS_S_i --------------------------
	.section	.nv.shared._Z7reduce0PfS_S_i,"aw",@nobits
	.sectionflags	@""
	.align	16
	.zero		1024


//--------------------- .nv.shared.reserved.0     --------------------------
	.section	.nv.shared.reserved.0,"aw",@nobits
	.weak		__nv_reservedSMEM_offset_0_alias
	.size		__nv_reservedSMEM_offset_0_alias, 0, 64
	.other		__nv_reservedSMEM_offset_0_alias,@"STO_CUDA_RESERVED_SHARED STV_DEFAULT"
__nv_reservedSMEM_offset_0_alias:
	.zero		0
	.zero		64


//--------------------- .nv.shared._Z8gpu_HeatPfS_i --------------------------
	.section	.nv.shared._Z8gpu_HeatPfS_i,"aw",@nobits
	.sectionflags	@""
	.align	16
	.zero		1024


//--------------------- .nv.constant0._Z7reduce0PfS_S_i --------------------------
	.section	.nv.constant0._Z7reduce0PfS_S_i,"a",@progbits
	.sectionflags	@""
	.align	4
.nv.constant0._Z7reduce0PfS_S_i:
	.zero		924


//--------------------- .nv.constant0._Z8gpu_HeatPfS_i --------------------------
	.section	.nv.constant0._Z8gpu_HeatPfS_i,"a",@progbits
	.sectionflags	@""
	.align	4
.nv.constant0._Z8gpu_HeatPfS_i:
	.zero		916


//--------------------- SYMBOLS --------------------------

	.type		.nv.reservedSmem.offset0,@object
	.size		.nv.reservedSmem.offset0,0x4
	.type		.nv.reservedSmem.cap,@object
	.size		.nv.reservedSmem.cap,0x4
